	.headerflags	@"EF_CUDA_TEXMODE_UNIFIED EF_CUDA_64BIT_ADDRESS EF_CUDA_ACCELERATORS EF_CUDA_SM90 EF_CUDA_VIRTUAL_SM(EF_CUDA_SM90)"
	.elftype	@"ET_EXEC"


//--------------------- .nv.info                  --------------------------
	.section	.nv.info,"",@"SHT_CUDA_INFO"
	.align	4


	//----- nvinfo : EIATTR_REGCOUNT
	.align		4
        /*0000*/ 	.byte	0x04, 0x2f
        /*0002*/ 	.short	(.L_3 - .L_2)
	.align		4
.L_2:
        /*0004*/ 	.word	index@(triton_poi_fused__native_batch_norm_legit_no_training_convolution_relu_12)
        /*0008*/ 	.word	0x00000016


	//----- nvinfo : EIATTR_MIN_STACK_SIZE
	.align		4
.L_3:
        /*000c*/ 	.byte	0x04, 0x12
        /*000e*/ 	.short	(.L_5 - .L_4)
	.align		4
.L_4:
        /*0010*/ 	.word	index@(triton_poi_fused__native_batch_norm_legit_no_training_convolution_relu_12)
        /*0014*/ 	.word	0x00000000


	//----- nvinfo : EIATTR_FRAME_SIZE
	.align		4
.L_5:
        /*0018*/ 	.byte	0x04, 0x11
        /*001a*/ 	.short	(.L_7 - .L_6)
	.align		4
.L_6:
        /*001c*/ 	.word	index@(triton_poi_fused__native_batch_norm_legit_no_training_convolution_relu_12)
        /*0020*/ 	.word	0x00000000


	//----- nvinfo : EIATTR_MIN_STACK_SIZE
	.align		4
.L_7:
        /*0024*/ 	.byte	0x04, 0x12
        /*0026*/ 	.short	(.L_9 - .L_8)
	.align		4
.L_8:
        /*0028*/ 	.word	index@(triton_poi_fused__native_batch_norm_legit_no_training_convolution_relu_12)
        /*002c*/ 	.word	0x00000000
.L_9:


//--------------------- .nv.info.triton_poi_fused__native_batch_norm_legit_no_training_convolution_relu_12 --------------------------
	.section	.nv.info.triton_poi_fused__native_batch_norm_legit_no_training_convolution_relu_12,"",@"SHT_CUDA_INFO"
	.sectionflags	@""
	.align	4


	//----- nvinfo : EIATTR_CUDA_API_VERSION
	.align		4
        /*0000*/ 	.byte	0x04, 0x37
        /*0002*/ 	.short	(.L_11 - .L_10)
.L_10:
        /*0004*/ 	.word	0x0000007c


	//----- nvinfo : EIATTR_KPARAM_INFO
	.align		4
.L_11:
        /*0008*/ 	.byte	0x04, 0x17
        /*000a*/ 	.short	(.L_13 - .L_12)
.L_12:
        /*000c*/ 	.word	0x00000000
        /*0010*/ 	.short	0x0007
        /*0012*/ 	.short	0x0038
        /*0014*/ 	.byte	0x00, 0xf0, 0x11, 0x00


	//----- nvinfo : EIATTR_KPARAM_INFO
	.align		4
.L_13:
        /*0018*/ 	.byte	0x04, 0x17
        /*001a*/ 	.short	(.L_15 - .L_14)
.L_14:
        /*001c*/ 	.word	0x00000000
        /*0020*/ 	.short	0x0006
        /*0022*/ 	.short	0x0030
        /*0024*/ 	.byte	0x00, 0xf4, 0x21, 0x00


	//----- nvinfo : EIATTR_KPARAM_INFO
	.align		4
.L_15:
        /*0028*/ 	.byte	0x04, 0x17
        /*002a*/ 	.short	(.L_17 - .L_16)
.L_16:
        /*002c*/ 	.word	0x00000000
        /*0030*/ 	.short	0x0005
        /*0032*/ 	.short	0x0028
        /*0034*/ 	.byte	0x00, 0xf4, 0x21, 0x00


	//----- nvinfo : EIATTR_KPARAM_INFO
	.align		4
.L_17:
        /*0038*/ 	.byte	0x04, 0x17
        /*003a*/ 	.short	(.L_19 - .L_18)
.L_18:
        /*003c*/ 	.word	0x00000000
        /*0040*/ 	.short	0x0004
        /*0042*/ 	.short	0x0020
        /*0044*/ 	.byte	0x00, 0xf4, 0x21, 0x00


	//----- nvinfo : EIATTR_KPARAM_INFO
	.align		4
.L_19:
        /*0048*/ 	.byte	0x04, 0x17
        /*004a*/ 	.short	(.L_21 - .L_20)
.L_20:
        /*004c*/ 	.word	0x00000000
        /*0050*/ 	.short	0x0003
        /*0052*/ 	.short	0x0018
        /*0054*/ 	.byte	0x00, 0xf4, 0x21, 0x00


	//----- nvinfo : EIATTR_KPARAM_INFO
	.align		4
.L_21:
        /*0058*/ 	.byte	0x04, 0x17
        /*005a*/ 	.short	(.L_23 - .L_22)
.L_22:
        /*005c*/ 	.word	0x00000000
        /*0060*/ 	.short	0x0002
        /*0062*/ 	.short	0x0010
        /*0064*/ 	.byte	0x00, 0xf4, 0x21, 0x00


	//----- nvinfo : EIATTR_KPARAM_INFO
	.align		4
.L_23:
        /*0068*/ 	.byte	0x04, 0x17
        /*006a*/ 	.short	(.L_25 - .L_24)
.L_24:
        /*006c*/ 	.word	0x00000000
        /*0070*/ 	.short	0x0001
        /*0072*/ 	.short	0x0008
        /*0074*/ 	.byte	0x00, 0xf4, 0x21, 0x00


	//----- nvinfo : EIATTR_KPARAM_INFO
	.align		4
.L_25:
        /*0078*/ 	.byte	0x04, 0x17
        /*007a*/ 	.short	(.L_27 - .L_26)
.L_26:
        /*007c*/ 	.word	0x00000000
        /*0080*/ 	.short	0x0000
        /*0082*/ 	.short	0x0000
        /*0084*/ 	.byte	0x00, 0xf4, 0x21, 0x00


	//----- nvinfo : EIATTR_SPARSE_MMA_MASK
	.align		4
.L_27:
        /*0088*/ 	.byte	0x03, 0x50
        /*008a*/ 	.short	0x0000


	//----- nvinfo : EIATTR_MAXREG_COUNT
	.align		4
        /*008c*/ 	.byte	0x03, 0x1b
        /*008e*/ 	.short	0x00ff


	//----- nvinfo : EIATTR_EXIT_INSTR_OFFSETS
	.align		4
        /*0090*/ 	.byte	0x04, 0x1c
        /*0092*/ 	.short	(.L_29 - .L_28)


	//   ....[0]....
.L_28:
        /*0094*/ 	.word	0x00000430


	//----- nvinfo : EIATTR_REQNTID
	.align		4
.L_29:
        /*0098*/ 	.byte	0x04, 0x10
        /*009a*/ 	.short	(.L_31 - .L_30)
.L_30:
        /*009c*/ 	.word	0x00000100
        /*00a0*/ 	.word	0x00000001
        /*00a4*/ 	.word	0x00000001


	//----- nvinfo : EIATTR_CBANK_PARAM_SIZE
	.align		4
.L_31:
        /*00a8*/ 	.byte	0x03, 0x19
        /*00aa*/ 	.short	0x003c


	//----- nvinfo : EIATTR_PARAM_CBANK
	.align		4
        /*00ac*/ 	.byte	0x04, 0x0a
        /*00ae*/ 	.short	(.L_33 - .L_32)
	.align		4
.L_32:
        /*00b0*/ 	.word	index@(.nv.constant0.triton_poi_fused__native_batch_norm_legit_no_training_convolution_relu_12)
        /*00b4*/ 	.short	0x0210
        /*00b6*/ 	.short	0x003c


	//----- nvinfo : EIATTR_SW_WAR
	.align		4
.L_33:
        /*00b8*/ 	.byte	0x04, 0x36
        /*00ba*/ 	.short	(.L_35 - .L_34)
.L_34:
        /*00bc*/ 	.word	0x00000008
.L_35:


//--------------------- .nv.callgraph             --------------------------
	.section	.nv.callgraph,"",@"SHT_CUDA_CALLGRAPH"
	.align	4
	.sectionentsize	8
	.align		4
        /*0000*/ 	.word	0x00000000
	.align		4
        /*0004*/ 	.word	0xffffffff
	.align		4
        /*0008*/ 	.word	0x00000000
	.align		4
        /*000c*/ 	.word	0xfffffffe
	.align		4
        /*0010*/ 	.word	0x00000000
	.align		4
        /*0014*/ 	.word	0xfffffffd
	.align		4
        /*0018*/ 	.word	0x00000000
	.align		4
        /*001c*/ 	.word	0xfffffffc


//--------------------- .nv.constant4             --------------------------
	.section	.nv.constant4,"a",@progbits
	.align	8
	.align		8
.nv.constant4:
        /*0000*/ 	.dword	_$_str
	.align		8
        /*0008*/ 	.dword	_$_str_$_2


//--------------------- .text.triton_poi_fused__native_batch_norm_legit_no_training_convolution_relu_12 --------------------------
	.section	.text.triton_poi_fused__native_batch_norm_legit_no_training_convolution_relu_12,"ax",@progbits
	.align	128
        .global         triton_poi_fused__native_batch_norm_legit_no_training_convolution_relu_12
        .type           triton_poi_fused__native_batch_norm_legit_no_training_convolution_relu_12,@function
        .size           triton_poi_fused__native_batch_norm_legit_no_training_convolution_relu_12,(.L_x_1 - triton_poi_fused__native_batch_norm_legit_no_training_convolution_relu_12)
        .other          triton_poi_fused__native_batch_norm_legit_no_training_convolution_relu_12,@"STO_CUDA_ENTRY STV_DEFAULT"
triton_poi_fused__native_batch_norm_legit_no_training_convolution_relu_12:
.text.triton_poi_fused__native_batch_norm_legit_no_training_convolution_relu_12:
[----:B------:R-:W-:Y:S01]  /*0000*/  LDC R1, c[0x0][0x28] ;  /* 0x00000a00ff017b82 */ /* 0x000fe20000000800 */
[----:B------:R-:W1:Y:S07]  /*0010*/  S2R R0, SR_TID.X ;  /* 0x0000000000007919 */ /* 0x000e6e0000002100 */
[----:B------:R-:W2:Y:S01]  /*0020*/  LDC.64 R6, c[0x0][0x228] ;  /* 0x00008a00ff067b82 */ /* 0x000ea20000000a00 */
[----:B------:R-:W-:Y:S01]  /*0030*/  ULDC.64 UR4, c[0x0][0x208] ;  /* 0x0000820000047ab9 */ /* 0x000fe20000000a00 */
[----:B------:R-:W3:Y:S06]  /*0040*/  S2R R5, SR_CTAID.X ;  /* 0x0000000000057919 */ /* 0x000eec0000002500 */
[----:B------:R-:W4:Y:S08]  /*0050*/  LDC.64 R12, c[0x0][0x218] ;  /* 0x00008600ff0c7b82 */ /* 0x000f300000000a00 */
[----:B------:R-:W5:Y:S08]  /*0060*/  LDC.64 R14, c[0x0][0x220] ;  /* 0x00008800ff0e7b82 */ /* 0x000f700000000a00 */
[----:B------:R-:W5:Y:S01]  /*0070*/  LDC.64 R10, c[0x0][0x238] ;  /* 0x00008e00ff0a7b82 */ /* 0x000f620000000a00 */
[----:B-1----:R-:W-:-:S07]  /*0080*/  SHF.L.U32 R0, R0, 0x1, RZ ;  /* 0x0000000100007819 */ /* 0x002fce00000006ff */
[----:B------:R-:W1:Y:S01]  /*0090*/  LDC.64 R16, c[0x0][0x230] ;  /* 0x00008c00ff107b82 */ /* 0x000e620000000a00 */
[----:B---3--:R-:W-:Y:S02]  /*00a0*/  SHF.R.S32.HI R3, RZ, 0x16, R5 ;  /* 0x00000016ff037819 */ /* 0x008fe40000011405 */
[----:B------:R-:W-:Y:S02]  /*00b0*/  LOP3.LUT R0, R0, 0x1fe, RZ, 0xc0, !PT ;  /* 0x000001fe00007812 */ /* 0x000fe400078ec0ff */
[----:B------:R-:W-:Y:S02]  /*00c0*/  SGXT R3, R3, 0x1 ;  /* 0x000000010303781a */ /* 0x000fe40000000200 */
[----:B------:R-:W-:-:S04]  /*00d0*/  LEA R0, R5, R0, 0x9 ;  /* 0x0000000005007211 */ /* 0x000fc800078e48ff */
[----:B------:R-:W-:-:S04]  /*00e0*/  LEA.HI R3, R3, R0, RZ, 0x8 ;  /* 0x0000000003037211 */ /* 0x000fc800078f40ff */
[----:B------:R-:W-:-:S04]  /*00f0*/  LOP3.LUT R3, R3, 0xffffff00, RZ, 0xc0, !PT ;  /* 0xffffff0003037812 */ /* 0x000fc800078ec0ff */
[----:B------:R-:W-:Y:S02]  /*0100*/  IADD3 R8, R0, -R3, RZ ;  /* 0x8000000300087210 */ /* 0x000fe40007ffe0ff */
[----:B------:R-:W3:Y:S03]  /*0110*/  LDC.64 R2, c[0x0][0x210] ;  /* 0x00008400ff027b82 */ /* 0x000ee60000000a00 */
[----:B--2---:R-:W-:-:S06]  /*0120*/  IMAD.WIDE R6, R8, 0x4, R6 ;  /* 0x0000000408067825 */ /* 0x004fcc00078e0206 */
[----:B------:R-:W2:Y:S01]  /*0130*/  LDG.E.EL.64 R6, desc[UR4][R6.64] ;  /* 0x0000000406067981 */ /* 0x000ea2000c2e1b00 */
[----:B----4-:R-:W-:-:S04]  /*0140*/  IMAD.WIDE R12, R8, 0x4, R12 ;  /* 0x00000004080c7825 */ /* 0x010fc800078e020c */
[C---:B-----5:R-:W-:Y:S02]  /*0150*/  IMAD.WIDE R14, R8.reuse, 0x4, R14 ;  /* 0x00000004080e7825 */ /* 0x060fe400078e020e */
[----:B------:R-:W4:Y:S02]  /*0160*/  LDG.E.EL.64 R12, desc[UR4][R12.64] ;  /* 0x000000040c0c7981 */ /* 0x000f24000c2e1b00 */
[----:B0-----:R-:W-:Y:S02]  /*0170*/  IMAD.WIDE R10, R8, 0x4, R10 ;  /* 0x00000004080a7825 */ /* 0x001fe400078e020a */
[----:B------:R-:W5:Y:S02]  /*0180*/  LDG.E.EL.64 R14, desc[UR4][R14.64] ;  /* 0x000000040e0e7981 */ /* 0x000f64000c2e1b00 */
[----:B---3--:R-:W-:Y:S02]  /*0190*/  IMAD.WIDE R2, R0, 0x4, R2 ;  /* 0x0000000400027825 */ /* 0x008fe400078e0202 */
[----:B------:R-:W3:Y:S04]  /*01a0*/  LDG.E.EL.64 R10, desc[UR4][R10.64] ;  /* 0x000000040a0a7981 */ /* 0x000ee8000c2e1b00 */
[----:B------:R-:W4:Y:S01]  /*01b0*/  LDG.E.64 R4, desc[UR4][R2.64] ;  /* 0x0000000402047981 */ /* 0x000f22000c1e1b00 */
[----:B-1----:R-:W-:-:S05]  /*01c0*/  IMAD.WIDE R16, R8, 0x4, R16 ;  /* 0x0000000408107825 */ /* 0x002fca00078e0210 */
[----:B------:R0:W3:Y:S02]  /*01d0*/  LDG.E.EL.64 R8, desc[UR4][R16.64] ;  /* 0x0000000410087981 */ /* 0x0000e4000c2e1b00 */
[----:B0-----:R-:W-:Y:S01]  /*01e0*/  HFMA2.MMA R16, -RZ, RZ, 1.625, 0 ;  /* 0x3e800000ff107435 */ /* 0x001fe200000001ff */
[----:B--2---:R-:W-:Y:S01]  /*01f0*/  FADD R6, R6, 9.9999997473787516356e-06 ;  /* 0x3727c5ac06067421 */ /* 0x004fe20000000000 */
[----:B------:R-:W-:-:S03]  /*0200*/  FADD R7, R7, 9.9999997473787516356e-06 ;  /* 0x3727c5ac07077421 */ /* 0x000fc60000000000 */
[----:B------:R-:W0:Y:S08]  /*0210*/  MUFU.SQRT R18, R6 ;  /* 0x0000000600127308 */ /* 0x000e300000002000 */
[----:B------:R1:W2:Y:S01]  /*0220*/  MUFU.SQRT R19, R7 ;  /* 0x0000000700137308 */ /* 0x0002a20000002000 */
[C---:B0-----:R-:W-:Y:S02]  /*0230*/  FSETP.GT.AND P0, PT, R18.reuse, 8.50705917302346158658e+37, PT ;  /* 0x7e8000001200780b */ /* 0x041fe40003f04000 */
[----:B------:R-:W-:Y:S01]  /*0240*/  FSETP.GEU.AND P2, PT, R18, 1.175494350822287508e-38, PT ;  /* 0x008000001200780b */ /* 0x000fe20003f4e000 */
[----:B-1----:R-:W0:Y:S01]  /*0250*/  LDC.64 R6, c[0x0][0x240] ;  /* 0x00009000ff067b82 */ /* 0x002e220000000a00 */
[----:B--2---:R-:W-:-:S02]  /*0260*/  FSETP.GT.AND P1, PT, R19, 8.50705917302346158658e+37, PT ;  /* 0x7e8000001300780b */ /* 0x004fc40003f24000 */
[----:B------:R-:W-:-:S07]  /*0270*/  FSETP.GEU.AND P3, PT, R19, 1.175494350822287508e-38, PT ;  /* 0x008000001300780b */ /* 0x000fce0003f6e000 */
[----:B------:R-:W-:-:S04]  /*0280*/  @P0 FMUL R18, R18, 0.25 ;  /* 0x3e80000012120820 */ /* 0x000fc80000400000 */
[----:B------:R-:W-:Y:S01]  /*0290*/  @!P2 FMUL R18, R18, 16777216 ;  /* 0x4b8000001212a820 */ /* 0x000fe20000400000 */
[----:B------:R-:W-:-:S04]  /*02a0*/  @P1 FMUL R19, R19, 0.25 ;  /* 0x3e80000013131820 */ /* 0x000fc80000400000 */
[----:B------:R-:W-:Y:S01]  /*02b0*/  @!P3 FMUL R19, R19, 16777216 ;  /* 0x4b8000001313b820 */ /* 0x000fe20000400000 */
[----:B------:R-:W1:Y:S01]  /*02c0*/  MUFU.RCP R18, R18 ;  /* 0x0000001200127308 */ /* 0x000e620000001000 */
[----:B------:R-:W-:-:S07]  /*02d0*/  FSEL R17, R16, 1, P0 ;  /* 0x3f80000010117808 */ /* 0x000fce0000000000 */
[----:B------:R-:W2:Y:S01]  /*02e0*/  MUFU.RCP R19, R19 ;  /* 0x0000001300137308 */ /* 0x000ea20000001000 */
[----:B------:R-:W-:Y:S01]  /*02f0*/  FSEL R16, R16, 1, P1 ;  /* 0x3f80000010107808 */ /* 0x000fe20000800000 */
[----:B------:R-:W-:Y:S01]  /*0300*/  @!P2 FMUL R17, R17, 16777216 ;  /* 0x4b8000001111a820 */ /* 0x000fe20000400000 */
[----:B----4-:R-:W-:Y:S01]  /*0310*/  FADD R4, R4, R12 ;  /* 0x0000000c04047221 */ /* 0x010fe20000000000 */
[----:B------:R-:W-:Y:S02]  /*0320*/  FADD R5, R5, R13 ;  /* 0x0000000d05057221 */ /* 0x000fe40000000000 */
[----:B------:R-:W-:Y:S01]  /*0330*/  @!P3 FMUL R16, R16, 16777216 ;  /* 0x4b8000001010b820 */ /* 0x000fe20000400000 */
[----:B-1----:R-:W-:Y:S01]  /*0340*/  FMUL R17, R18, R17 ;  /* 0x0000001112117220 */ /* 0x002fe20000400000 */
[----:B-----5:R-:W-:Y:S01]  /*0350*/  FADD R14, -R14, R4 ;  /* 0x000000040e0e7221 */ /* 0x020fe20000000100 */
[----:B------:R-:W-:Y:S01]  /*0360*/  FADD R15, -R15, R5 ;  /* 0x000000050f0f7221 */ /* 0x000fe20000000100 */
[----:B--2---:R-:W-:-:S02]  /*0370*/  FMUL R16, R19, R16 ;  /* 0x0000001013107220 */ /* 0x004fc40000400000 */
[----:B------:R-:W-:Y:S02]  /*0380*/  FMUL R17, R14, R17 ;  /* 0x000000110e117220 */ /* 0x000fe40000400000 */
[----:B------:R-:W-:Y:S02]  /*0390*/  FMUL R16, R15, R16 ;  /* 0x000000100f107220 */ /* 0x000fe40000400000 */
[----:B---3--:R-:W-:Y:S02]  /*03a0*/  FFMA R8, R8, R17, R10 ;  /* 0x0000001108087223 */ /* 0x008fe4000000000a */
[----:B------:R-:W-:-:S03]  /*03b0*/  FFMA R9, R9, R16, R11 ;  /* 0x0000001009097223 */ /* 0x000fc6000000000b */
[----:B------:R-:W-:Y:S02]  /*03c0*/  FSETP.GEU.AND P0, PT, R8, RZ, PT ;  /* 0x000000ff0800720b */ /* 0x000fe40003f0e000 */
[C---:B------:R-:W-:Y:S01]  /*03d0*/  FSETP.GEU.AND P1, PT, R9.reuse, RZ, PT ;  /* 0x000000ff0900720b */ /* 0x040fe20003f2e000 */
[----:B0-----:R-:W-:Y:S01]  /*03e0*/  IMAD.WIDE R6, R0, 0x4, R6 ;  /* 0x0000000400067825 */ /* 0x001fe200078e0206 */
[----:B------:R-:W-:Y:S02]  /*03f0*/  FSEL R8, R8, RZ, P0 ;  /* 0x000000ff08087208 */ /* 0x000fe40000000000 */
[----:B------:R-:W-:Y:S01]  /*0400*/  FSEL R9, R9, RZ, P1 ;  /* 0x000000ff09097208 */ /* 0x000fe20000800000 */
[----:B------:R-:W-:Y:S04]  /*0410*/  STG.E.64 desc[UR4][R2.64], R4 ;  /* 0x0000000402007986 */ /* 0x000fe8000c101b04 */
[----:B------:R-:W-:Y:S01]  /*0420*/  STG.E.64 desc[UR4][R6.64], R8 ;  /* 0x0000000806007986 */ /* 0x000fe2000c101b04 */
[----:B------:R-:W-:Y:S05]  /*0430*/  EXIT ;  /* 0x000000000000794d */ /* 0x000fea0003800000 */
.L_x_0:
[----:B------:R-:W-:-:S00]  /*0440*/  BRA `(.L_x_0) ;  /* 0xfffffffc00fc7947 */ /* 0x000fc0000383ffff */
[----:B------:R-:W-:-:S00]  /*0450*/  NOP ;  /* 0x0000000000007918 */ /* 0x000fc00000000000 */
        /* <DEDUP_REMOVED lines=10> */
.L_x_1:


//--------------------- .nv.global.init           --------------------------
	.section	.nv.global.init,"aw",@progbits
.nv.global.init:
	.type		_$_str,@object
	.size		_$_str,(_$_str_$_2 - _$_str)
_$_str:
        /*0000*/ 	.byte	0x5f, 0x5f, 0x43, 0x55, 0x44, 0x41, 0x5f, 0x46, 0x54, 0x5a, 0x00
	.type		_$_str_$_2,@object
	.size		_$_str_$_2,(.L_1 - _$_str_$_2)
_$_str_$_2:
        /*000b*/ 	.byte	0x5f, 0x5f, 0x43, 0x55, 0x44, 0x41, 0x5f, 0x50, 0x52, 0x45, 0x43, 0x5f, 0x53, 0x51, 0x52, 0x54
        /*001b*/ 	.byte	0x00
.L_1:


//--------------------- .nv.constant0.triton_poi_fused__native_batch_norm_legit_no_training_convolution_relu_12 --------------------------
	.section	.nv.constant0.triton_poi_fused__native_batch_norm_legit_no_training_convolution_relu_12,"a",@progbits
	.sectionflags	@""
	.align	4
.nv.constant0.triton_poi_fused__native_batch_norm_legit_no_training_convolution_relu_12:
	.zero		588
